	.headerflags	@"EF_CUDA_TEXMODE_UNIFIED EF_CUDA_64BIT_ADDRESS EF_CUDA_ACCELERATORS EF_CUDA_SM90 EF_CUDA_VIRTUAL_SM(EF_CUDA_SM90)"
	.elftype	@"ET_EXEC"


//--------------------- .nv.info                  --------------------------
	.section	.nv.info,"",@"SHT_CUDA_INFO"
	.align	4


	//----- nvinfo : EIATTR_REGCOUNT
	.align		4
        /*0000*/ 	.byte	0x04, 0x2f
        /*0002*/ 	.short	(.L_1 - .L_0)
	.align		4
.L_0:
        /*0004*/ 	.word	index@(triton_poi_fused_add_convolution_leaky_relu_leaky_relu_backward_11)
        /*0008*/ 	.word	0x00000010


	//----- nvinfo : EIATTR_MIN_STACK_SIZE
	.align		4
.L_1:
        /*000c*/ 	.byte	0x04, 0x12
        /*000e*/ 	.short	(.L_3 - .L_2)
	.align		4
.L_2:
        /*0010*/ 	.word	index@(triton_poi_fused_add_convolution_leaky_relu_leaky_relu_backward_11)
        /*0014*/ 	.word	0x00000000


	//----- nvinfo : EIATTR_FRAME_SIZE
	.align		4
.L_3:
        /*0018*/ 	.byte	0x04, 0x11
        /*001a*/ 	.short	(.L_5 - .L_4)
	.align		4
.L_4:
        /*001c*/ 	.word	index@(triton_poi_fused_add_convolution_leaky_relu_leaky_relu_backward_11)
        /*0020*/ 	.word	0x00000000


	//----- nvinfo : EIATTR_MIN_STACK_SIZE
	.align		4
.L_5:
        /*0024*/ 	.byte	0x04, 0x12
        /*0026*/ 	.short	(.L_7 - .L_6)
	.align		4
.L_6:
        /*0028*/ 	.word	index@(triton_poi_fused_add_convolution_leaky_relu_leaky_relu_backward_11)
        /*002c*/ 	.word	0x00000000
.L_7:


//--------------------- .nv.info.triton_poi_fused_add_convolution_leaky_relu_leaky_relu_backward_11 --------------------------
	.section	.nv.info.triton_poi_fused_add_convolution_leaky_relu_leaky_relu_backward_11,"",@"SHT_CUDA_INFO"
	.sectionflags	@""
	.align	4


	//----- nvinfo : EIATTR_CUDA_API_VERSION
	.align		4
        /*0000*/ 	.byte	0x04, 0x37
        /*0002*/ 	.short	(.L_9 - .L_8)
.L_8:
        /*0004*/ 	.word	0x0000007c


	//----- nvinfo : EIATTR_KPARAM_INFO
	.align		4
.L_9:
        /*0008*/ 	.byte	0x04, 0x17
        /*000a*/ 	.short	(.L_11 - .L_10)
.L_10:
        /*000c*/ 	.word	0x00000000
        /*0010*/ 	.short	0x0005
        /*0012*/ 	.short	0x0028
        /*0014*/ 	.byte	0x00, 0xf0, 0x11, 0x00


	//----- nvinfo : EIATTR_KPARAM_INFO
	.align		4
.L_11:
        /*0018*/ 	.byte	0x04, 0x17
        /*001a*/ 	.short	(.L_13 - .L_12)
.L_12:
        /*001c*/ 	.word	0x00000000
        /*0020*/ 	.short	0x0004
        /*0022*/ 	.short	0x0020
        /*0024*/ 	.byte	0x00, 0xf4, 0x21, 0x00


	//----- nvinfo : EIATTR_KPARAM_INFO
	.align		4
.L_13:
        /*0028*/ 	.byte	0x04, 0x17
        /*002a*/ 	.short	(.L_15 - .L_14)
.L_14:
        /*002c*/ 	.word	0x00000000
        /*0030*/ 	.short	0x0003
        /*0032*/ 	.short	0x0018
        /*0034*/ 	.byte	0x00, 0xf4, 0x21, 0x00


	//----- nvinfo : EIATTR_KPARAM_INFO
	.align		4
.L_15:
        /*0038*/ 	.byte	0x04, 0x17
        /*003a*/ 	.short	(.L_17 - .L_16)
.L_16:
        /*003c*/ 	.word	0x00000000
        /*0040*/ 	.short	0x0002
        /*0042*/ 	.short	0x0010
        /*0044*/ 	.byte	0x00, 0xf4, 0x21, 0x00


	//----- nvinfo : EIATTR_KPARAM_INFO
	.align		4
.L_17:
        /*0048*/ 	.byte	0x04, 0x17
        /*004a*/ 	.short	(.L_19 - .L_18)
.L_18:
        /*004c*/ 	.word	0x00000000
        /*0050*/ 	.short	0x0001
        /*0052*/ 	.short	0x0008
        /*0054*/ 	.byte	0x00, 0xf4, 0x21, 0x00


	//----- nvinfo : EIATTR_KPARAM_INFO
	.align		4
.L_19:
        /*0058*/ 	.byte	0x04, 0x17
        /*005a*/ 	.short	(.L_21 - .L_20)
.L_20:
        /*005c*/ 	.word	0x00000000
        /*0060*/ 	.short	0x0000
        /*0062*/ 	.short	0x0000
        /*0064*/ 	.byte	0x00, 0xf4, 0x21, 0x00


	//----- nvinfo : EIATTR_SPARSE_MMA_MASK
	.align		4
.L_21:
        /*0068*/ 	.byte	0x03, 0x50
        /*006a*/ 	.short	0x0000


	//----- nvinfo : EIATTR_MAXREG_COUNT
	.align		4
        /*006c*/ 	.byte	0x03, 0x1b
        /*006e*/ 	.short	0x00ff


	//----- nvinfo : EIATTR_EXIT_INSTR_OFFSETS
	.align		4
        /*0070*/ 	.byte	0x04, 0x1c
        /*0072*/ 	.short	(.L_23 - .L_22)


	//   ....[0]....
.L_22:
        /*0074*/ 	.word	0x000002f0


	//----- nvinfo : EIATTR_REQNTID
	.align		4
.L_23:
        /*0078*/ 	.byte	0x04, 0x10
        /*007a*/ 	.short	(.L_25 - .L_24)
.L_24:
        /*007c*/ 	.word	0x00000080
        /*0080*/ 	.word	0x00000001
        /*0084*/ 	.word	0x00000001


	//----- nvinfo : EIATTR_CBANK_PARAM_SIZE
	.align		4
.L_25:
        /*0088*/ 	.byte	0x03, 0x19
        /*008a*/ 	.short	0x002c


	//----- nvinfo : EIATTR_PARAM_CBANK
	.align		4
        /*008c*/ 	.byte	0x04, 0x0a
        /*008e*/ 	.short	(.L_27 - .L_26)
	.align		4
.L_26:
        /*0090*/ 	.word	index@(.nv.constant0.triton_poi_fused_add_convolution_leaky_relu_leaky_relu_backward_11)
        /*0094*/ 	.short	0x0210
        /*0096*/ 	.short	0x002c


	//----- nvinfo : EIATTR_SW_WAR
	.align		4
.L_27:
        /*0098*/ 	.byte	0x04, 0x36
        /*009a*/ 	.short	(.L_29 - .L_28)
.L_28:
        /*009c*/ 	.word	0x00000008
.L_29:


//--------------------- .nv.callgraph             --------------------------
	.section	.nv.callgraph,"",@"SHT_CUDA_CALLGRAPH"
	.align	4
	.sectionentsize	8
	.align		4
        /*0000*/ 	.word	0x00000000
	.align		4
        /*0004*/ 	.word	0xffffffff
	.align		4
        /*0008*/ 	.word	0x00000000
	.align		4
        /*000c*/ 	.word	0xfffffffe
	.align		4
        /*0010*/ 	.word	0x00000000
	.align		4
        /*0014*/ 	.word	0xfffffffd
	.align		4
        /*0018*/ 	.word	0x00000000
	.align		4
        /*001c*/ 	.word	0xfffffffc


//--------------------- .text.triton_poi_fused_add_convolution_leaky_relu_leaky_relu_backward_11 --------------------------
	.section	.text.triton_poi_fused_add_convolution_leaky_relu_leaky_relu_backward_11,"ax",@progbits
	.align	128
        .global         triton_poi_fused_add_convolution_leaky_relu_leaky_relu_backward_11
        .type           triton_poi_fused_add_convolution_leaky_relu_leaky_relu_backward_11,@function
        .size           triton_poi_fused_add_convolution_leaky_relu_leaky_relu_backward_11,(.L_x_1 - triton_poi_fused_add_convolution_leaky_relu_leaky_relu_backward_11)
        .other          triton_poi_fused_add_convolution_leaky_relu_leaky_relu_backward_11,@"STO_CUDA_ENTRY STV_DEFAULT"
triton_poi_fused_add_convolution_leaky_relu_leaky_relu_backward_11:
.text.triton_poi_fused_add_convolution_leaky_relu_leaky_relu_backward_11:
[----:B------:R-:W-:Y:S01]  /*0000*/  LDC R1, c[0x0][0x28] ;  /* 0x00000a00ff017b82 */ /* 0x000fe20000000800 */
[----:B------:R-:W1:Y:S07]  /*0010*/  S2R R0, SR_TID.X ;  /* 0x0000000000007919 */ /* 0x000e6e0000002100 */
[----:B------:R-:W2:Y:S01]  /*0020*/  LDC.64 R6, c[0x0][0x220] ;  /* 0x00008800ff067b82 */ /* 0x000ea20000000a00 */
[----:B------:R-:W-:Y:S01]  /*0030*/  ULDC.64 UR4, c[0x0][0x208] ;  /* 0x0000820000047ab9 */ /* 0x000fe20000000a00 */
[----:B------:R-:W-:Y:S01]  /*0040*/  ULDC.64 UR6, c[0x0][0x230] ;  /* 0x00008c0000067ab9 */ /* 0x000fe20000000a00 */
[----:B------:R-:W3:Y:S05]  /*0050*/  S2R R5, SR_CTAID.X ;  /* 0x0000000000057919 */ /* 0x000eea0000002500 */
[----:B------:R-:W4:Y:S01]  /*0060*/  LDC.64 R8, c[0x0][0x228] ;  /* 0x00008a00ff087b82 */ /* 0x000f220000000a00 */
[----:B-1----:R-:W-:Y:S01]  /*0070*/  IMAD.SHL.U32 R0, R0, 0x2, RZ ;  /* 0x0000000200007824 */ /* 0x002fe200078e00ff */
[----:B---3--:R-:W-:-:S04]  /*0080*/  SHF.R.S32.HI R3, RZ, 0x17, R5 ;  /* 0x00000017ff037819 */ /* 0x008fc80000011405 */
[----:B------:R-:W-:Y:S02]  /*0090*/  LOP3.LUT R0, R0, 0xfe, RZ, 0xc0, !PT ;  /* 0x000000fe00007812 */ /* 0x000fe400078ec0ff */
[----:B------:R-:W-:-:S03]  /*00a0*/  SGXT R3, R3, 0x1 ;  /* 0x000000010303781a */ /* 0x000fc60000000200 */
[----:B------:R-:W-:Y:S02]  /*00b0*/  IMAD R0, R5, 0x100, R0 ;  /* 0x0000010005007824 */ /* 0x000fe400078e0200 */
[----:B------:R-:W1:Y:S03]  /*00c0*/  LDC.64 R4, c[0x0][0x218] ;  /* 0x00008600ff047b82 */ /* 0x000e660000000a00 */
[----:B------:R-:W-:-:S04]  /*00d0*/  LEA.HI R3, R3, R0, RZ, 0x6 ;  /* 0x0000000003037211 */ /* 0x000fc800078f30ff */
[--C-:B------:R-:W-:Y:S02]  /*00e0*/  SHF.R.S32.HI R2, RZ, 0x6, R3.reuse ;  /* 0x00000006ff027819 */ /* 0x100fe40000011403 */
[----:B------:R-:W-:-:S04]  /*00f0*/  SHF.R.S32.HI R3, RZ, 0x1f, R3 ;  /* 0x0000001fff037819 */ /* 0x000fc80000011403 */
[----:B------:R-:W-:-:S04]  /*0100*/  LEA.HI R3, R3, R2, RZ, 0x8 ;  /* 0x0000000203037211 */ /* 0x000fc800078f40ff */
[----:B------:R-:W-:-:S05]  /*0110*/  LOP3.LUT R3, R3, 0xffffff00, RZ, 0xc0, !PT ;  /* 0xffffff0003037812 */ /* 0x000fca00078ec0ff */
[----:B------:R-:W-:Y:S02]  /*0120*/  IMAD.IADD R11, R2, 0x1, -R3 ;  /* 0x00000001020b7824 */ /* 0x000fe400078e0a03 */
[----:B------:R-:W3:Y:S01]  /*0130*/  LDC.64 R2, c[0x0][0x210] ;  /* 0x00008400ff027b82 */ /* 0x000ee20000000a00 */
[----:B-1----:R-:W-:-:S04]  /*0140*/  IMAD.WIDE R4, R0, 0x4, R4 ;  /* 0x0000000400047825 */ /* 0x002fc800078e0204 */
[C---:B--2---:R-:W-:Y:S02]  /*0150*/  IMAD.WIDE R6, R11.reuse, 0x4, R6 ;  /* 0x000000040b067825 */ /* 0x044fe400078e0206 */
[----:B------:R-:W2:Y:S04]  /*0160*/  LDG.E.64 R4, desc[UR4][R4.64] ;  /* 0x0000000404047981 */ /* 0x000ea8000c1e1b00 */
[----:B------:R-:W2:Y:S01]  /*0170*/  LDG.E.EL R6, desc[UR4][R6.64] ;  /* 0x0000000406067981 */ /* 0x000ea2000c2e1900 */
[----:B----4-:R-:W-:-:S06]  /*0180*/  IMAD.WIDE R8, R11, 0x4, R8 ;  /* 0x000000040b087825 */ /* 0x010fcc00078e0208 */
[----:B------:R-:W4:Y:S01]  /*0190*/  LDG.E.EL R8, desc[UR4][R8.64] ;  /* 0x0000000408087981 */ /* 0x000f22000c2e1900 */
[----:B---3--:R-:W-:-:S05]  /*01a0*/  IMAD.WIDE R2, R0, 0x4, R2 ;  /* 0x0000000400027825 */ /* 0x008fca00078e0202 */
[----:B------:R-:W4:Y:S01]  /*01b0*/  LDG.E.64 R10, desc[UR4][R2.64] ;  /* 0x00000004020a7981 */ /* 0x000f22000c1e1b00 */
[CC--:B--2---:R-:W-:Y:S02]  /*01c0*/  FSETP.GT.AND P1, PT, R5.reuse, -R6.reuse, PT ;  /* 0x800000060500720b */ /* 0x0c4fe40003f24000 */
[C---:B------:R-:W-:Y:S01]  /*01d0*/  FSETP.GT.AND P0, PT, R4.reuse, -R6, PT ;  /* 0x800000060400720b */ /* 0x040fe20003f04000 */
[--C-:B------:R-:W-:Y:S01]  /*01e0*/  FADD R12, R5, R6.reuse ;  /* 0x00000006050c7221 */ /* 0x100fe20000000000 */
[----:B------:R-:W-:-:S09]  /*01f0*/  FADD R13, R4, R6 ;  /* 0x00000006040d7221 */ /* 0x000fd20000000000 */
[----:B------:R-:W-:Y:S02]  /*0200*/  @!P1 FMUL R12, R12, 0.0099999997764825820923 ;  /* 0x3c23d70a0c0c9820 */ /* 0x000fe40000400000 */
[----:B------:R-:W-:-:S03]  /*0210*/  @!P0 FMUL R13, R13, 0.0099999997764825820923 ;  /* 0x3c23d70a0d0d8820 */ /* 0x000fc60000400000 */
[----:B------:R-:W-:Y:S02]  /*0220*/  FSETP.GT.AND P0, PT, R12, RZ, PT ;  /* 0x000000ff0c00720b */ /* 0x000fe40003f04000 */
[----:B------:R-:W-:Y:S01]  /*0230*/  FSETP.GT.AND P1, PT, R13, RZ, PT ;  /* 0x000000ff0d00720b */ /* 0x000fe20003f24000 */
[--C-:B----4-:R-:W-:Y:S01]  /*0240*/  FADD R10, R10, R8.reuse ;  /* 0x000000080a0a7221 */ /* 0x110fe20000000000 */
[----:B------:R-:W-:Y:S01]  /*0250*/  FADD R11, R11, R8 ;  /* 0x000000080b0b7221 */ /* 0x000fe20000000000 */
[----:B------:R-:W-:Y:S02]  /*0260*/  SEL R7, RZ, 0x100, !P0 ;  /* 0x00000100ff077807 */ /* 0x000fe40004000000 */
[----:B------:R-:W-:Y:S02]  /*0270*/  SEL R6, RZ, 0x1, !P1 ;  /* 0x00000001ff067807 */ /* 0x000fe40004800000 */
[----:B------:R-:W-:Y:S01]  /*0280*/  IADD3 R4, P2, R0, UR6, RZ ;  /* 0x0000000600047c10 */ /* 0x000fe2000ff5e0ff */
[----:B------:R-:W-:Y:S01]  /*0290*/  FADD R11, R11, R12 ;  /* 0x0000000c0b0b7221 */ /* 0x000fe20000000000 */
[----:B------:R-:W-:Y:S01]  /*02a0*/  FADD R10, R10, R13 ;  /* 0x0000000d0a0a7221 */ /* 0x000fe20000000000 */
[----:B------:R-:W-:Y:S01]  /*02b0*/  IMAD.IADD R7, R6, 0x1, R7 ;  /* 0x0000000106077824 */ /* 0x000fe200078e0207 */
[----:B------:R-:W-:-:S03]  /*02c0*/  LEA.HI.X.SX32 R5, R0, UR7, 0x1, P2 ;  /* 0x0000000700057c11 */ /* 0x000fc600090f0eff */
[----:B------:R-:W-:Y:S04]  /*02d0*/  STG.E.64 desc[UR4][R2.64], R10 ;  /* 0x0000000a02007986 */ /* 0x000fe8000c101b04 */
[----:B------:R-:W-:Y:S01]  /*02e0*/  STG.E.U16 desc[UR4][R4.64], R7 ;  /* 0x0000000704007986 */ /* 0x000fe2000c101504 */
[----:B------:R-:W-:Y:S05]  /*02f0*/  EXIT ;  /* 0x000000000000794d */ /* 0x000fea0003800000 */
.L_x_0:
[----:B------:R-:W-:-:S00]  /*0300*/  BRA `(.L_x_0) ;  /* 0xfffffffc00fc7947 */ /* 0x000fc0000383ffff */
[----:B------:R-:W-:-:S00]  /*0310*/  NOP ;  /* 0x0000000000007918 */ /* 0x000fc00000000000 */
        /* <DEDUP_REMOVED lines=14> */
.L_x_1:


//--------------------- .nv.constant0.triton_poi_fused_add_convolution_leaky_relu_leaky_relu_backward_11 --------------------------
	.section	.nv.constant0.triton_poi_fused_add_convolution_leaky_relu_leaky_relu_backward_11,"a",@progbits
	.sectionflags	@""
	.align	4
.nv.constant0.triton_poi_fused_add_convolution_leaky_relu_leaky_relu_backward_11:
	.zero		572
